//
// Generated by NVIDIA NVVM Compiler
//
// Compiler Build ID: CL-36424714
// Cuda compilation tools, release 13.0, V13.0.88
// Based on NVVM 20.0.0
//

.version 9.0
.target sm_100
.address_size 64

	// .globl	_Z7sigmoidPKfPfii

.visible .entry _Z7sigmoidPKfPfii(
	.param .u64 .ptr .align 1 _Z7sigmoidPKfPfii_param_0,
	.param .u64 .ptr .align 1 _Z7sigmoidPKfPfii_param_1,
	.param .u32 _Z7sigmoidPKfPfii_param_2,
	.param .u32 _Z7sigmoidPKfPfii_param_3
)
{
	.reg .pred 	%p<4>;
	.reg .b32 	%r<21>;
	.reg .b32 	%f<21>;
	.reg .b64 	%rd<7>;

	ld.param.u64 	%rd1, [_Z7sigmoidPKfPfii_param_0];
	ld.param.u64 	%rd2, [_Z7sigmoidPKfPfii_param_1];
	ld.param.u32 	%r4, [_Z7sigmoidPKfPfii_param_2];
	ld.param.u32 	%r3, [_Z7sigmoidPKfPfii_param_3];
	mov.u32 	%r5, %tid.x;
	mov.u32 	%r6, %ntid.x;
	mov.u32 	%r7, %ctaid.x;
	mad.lo.s32 	%r1, %r6, %r7, %r5;
	mov.u32 	%r8, %tid.y;
	mov.u32 	%r9, %ntid.y;
	mov.u32 	%r10, %ctaid.y;
	mad.lo.s32 	%r2, %r9, %r10, %r8;
	setp.ge.s32 	%p1, %r2, %r4;
	shr.s32 	%r11, %r3, 31;
	shr.u32 	%r12, %r11, 30;
	add.s32 	%r13, %r3, %r12;
	shr.s32 	%r14, %r13, 2;
	setp.ge.s32 	%p2, %r1, %r14;
	or.pred  	%p3, %p1, %p2;
	@%p3 bra 	$L__BB0_2;
	cvta.to.global.u64 	%rd4, %rd2;
	mul.lo.s32 	%r15, %r3, %r2;
	shr.s32 	%r16, %r15, 31;
	shr.u32 	%r17, %r16, 30;
	add.s32 	%r18, %r15, %r17;
	shr.s32 	%r19, %r18, 2;
	add.s32 	%r20, %r19, %r1;
	mul.wide.s32 	%rd5, %r20, 16;
	add.s64 	%rd3, %rd1, %rd5;
	// begin inline asm
	ld.global.nc.v4.f32 {%f1,%f2,%f3,%f4}, [%rd3];
	// end inline asm
	mul.f32 	%f5, %f1, 0fBFB8AA3B;
	ex2.approx.f32 	%f6, %f5;
	add.f32 	%f7, %f6, 0f3F800000;
	rcp.rn.f32 	%f8, %f7;
	mul.f32 	%f9, %f2, 0fBFB8AA3B;
	ex2.approx.f32 	%f10, %f9;
	add.f32 	%f11, %f10, 0f3F800000;
	rcp.rn.f32 	%f12, %f11;
	mul.f32 	%f13, %f3, 0fBFB8AA3B;
	ex2.approx.f32 	%f14, %f13;
	add.f32 	%f15, %f14, 0f3F800000;
	rcp.rn.f32 	%f16, %f15;
	mul.f32 	%f17, %f4, 0fBFB8AA3B;
	ex2.approx.f32 	%f18, %f17;
	add.f32 	%f19, %f18, 0f3F800000;
	rcp.rn.f32 	%f20, %f19;
	add.s64 	%rd6, %rd4, %rd5;
	st.global.v4.f32 	[%rd6], {%f8, %f12, %f16, %f20};
$L__BB0_2:
	ret;

}


// ===== COMPILED SASS (sm_100) =====

	.target	sm_100

	.elftype	@"ET_EXEC"


//--------------------- .note.nv.tkinfo           --------------------------
	.section	.note.nv.tkinfo,"",@"SHT_NOTE"
	.sectionflags	@"SHF_NOTE_NV_TKINFO"
	.tkinfo
        /*0018*/ 	.word	0x00000002
        /*0030*/ 	.string	""
        /*0030*/ 	.string	"ptxas"
        /*0030*/ 	.string	"Cuda compilation tools, release 13.0, V13.0.88"
        /*0030*/ 	.string	"Build cuda_13.0.r13.0/compiler.36424714_0"
        /*0030*/ 	.string	"-arch sm_100 -m 64 "



//--------------------- .note.nv.cuinfo           --------------------------
	.section	.note.nv.cuinfo,"",@"SHT_NOTE"
	.sectionflags	@"SHF_NOTE_NV_CUINFO"
        /*0018*/ 	.short	0x0002
        /*001a*/ 	.short	0x0064
        /*001c*/ 	.short	0x0082
	.zero		2


//--------------------- .nv.info                  --------------------------
	.section	.nv.info,"",@"SHT_CUDA_INFO"
	.align	4


	//----- nvinfo : EIATTR_REGCOUNT
	.align		4
        /*0000*/ 	.byte	0x04, 0x2f
        /*0002*/ 	.short	(.L_1 - .L_0)
	.align		4
.L_0:
        /*0004*/ 	.word	index@(_Z7sigmoidPKfPfii)
        /*0008*/ 	.word	0x00000012


	//----- nvinfo : EIATTR_FRAME_SIZE
	.align		4
.L_1:
        /*000c*/ 	.byte	0x04, 0x11
        /*000e*/ 	.short	(.L_3 - .L_2)
	.align		4
.L_2:
        /*0010*/ 	.word	index@($__internal_0_$__cuda_sm20_rcp_rn_f32_slowpath)
        /*0014*/ 	.word	0x00000000


	//----- nvinfo : EIATTR_FRAME_SIZE
	.align		4
.L_3:
        /*0018*/ 	.byte	0x04, 0x11
        /*001a*/ 	.short	(.L_5 - .L_4)
	.align		4
.L_4:
        /*001c*/ 	.word	index@(_Z7sigmoidPKfPfii)
        /*0020*/ 	.word	0x00000000


	//----- nvinfo : EIATTR_MIN_STACK_SIZE
	.align		4
.L_5:
        /*0024*/ 	.byte	0x04, 0x12
        /*0026*/ 	.short	(.L_7 - .L_6)
	.align		4
.L_6:
        /*0028*/ 	.word	index@(_Z7sigmoidPKfPfii)
        /*002c*/ 	.word	0x00000000
.L_7:


//--------------------- .nv.compat                --------------------------
	.section	.nv.compat,"",@"SHT_CUDA_COMPAT_INFO"
	.align	4
        /*0000*/ 	.byte	0x02, 0x09, 0x00, 0x00, 0x02, 0x02, 0x01, 0x00, 0x02, 0x05, 0x05, 0x00, 0x03, 0x07, 0x01, 0x01
        /*0010*/ 	.byte	0x02, 0x03, 0x00, 0x00, 0x02, 0x06, 0x01, 0x00, 0x04, 0x0b, 0x08, 0x00, 0x01, 0x00, 0x00, 0x00
        /*0020*/ 	.byte	0x00, 0x00, 0x00, 0x00


//--------------------- .nv.info._Z7sigmoidPKfPfii --------------------------
	.section	.nv.info._Z7sigmoidPKfPfii,"",@"SHT_CUDA_INFO"
	.sectionflags	@""
	.align	4


	//----- nvinfo : EIATTR_CUDA_API_VERSION
	.align		4
        /*0000*/ 	.byte	0x04, 0x37
        /*0002*/ 	.short	(.L_9 - .L_8)
.L_8:
        /*0004*/ 	.word	0x00000082


	//----- nvinfo : EIATTR_KPARAM_INFO
	.align		4
.L_9:
        /*0008*/ 	.byte	0x04, 0x17
        /*000a*/ 	.short	(.L_11 - .L_10)
.L_10:
        /*000c*/ 	.word	0x00000000
        /*0010*/ 	.short	0x0003
        /*0012*/ 	.short	0x0014
        /*0014*/ 	.byte	0x00, 0xf0, 0x11, 0x00


	//----- nvinfo : EIATTR_KPARAM_INFO
	.align		4
.L_11:
        /*0018*/ 	.byte	0x04, 0x17
        /*001a*/ 	.short	(.L_13 - .L_12)
.L_12:
        /*001c*/ 	.word	0x00000000
        /*0020*/ 	.short	0x0002
        /*0022*/ 	.short	0x0010
        /*0024*/ 	.byte	0x00, 0xf0, 0x11, 0x00


	//----- nvinfo : EIATTR_KPARAM_INFO
	.align		4
.L_13:
        /*0028*/ 	.byte	0x04, 0x17
        /*002a*/ 	.short	(.L_15 - .L_14)
.L_14:
        /*002c*/ 	.word	0x00000000
        /*0030*/ 	.short	0x0001
        /*0032*/ 	.short	0x0008
        /*0034*/ 	.byte	0x00, 0xf5, 0x21, 0x00


	//----- nvinfo : EIATTR_KPARAM_INFO
	.align		4
.L_15:
        /*0038*/ 	.byte	0x04, 0x17
        /*003a*/ 	.short	(.L_17 - .L_16)
.L_16:
        /*003c*/ 	.word	0x00000000
        /*0040*/ 	.short	0x0000
        /*0042*/ 	.short	0x0000
        /*0044*/ 	.byte	0x00, 0xf5, 0x21, 0x00


	//----- nvinfo : EIATTR_SPARSE_MMA_MASK
	.align		4
.L_17:
        /*0048*/ 	.byte	0x03, 0x50
        /*004a*/ 	.short	0x0000


	//----- nvinfo : EIATTR_MAXREG_COUNT
	.align		4
        /*004c*/ 	.byte	0x03, 0x1b
        /*004e*/ 	.short	0x00ff


	//----- nvinfo : EIATTR_MERCURY_ISA_VERSION
	.align		4
        /*0050*/ 	.byte	0x03, 0x5f
        /*0052*/ 	.short	0x0101


	//----- nvinfo : EIATTR_VRC_CTA_INIT_COUNT
	.align		4
        /*0054*/ 	.byte	0x02, 0x4a
	.zero		1
	.zero		1


	//----- nvinfo : EIATTR_EXIT_INSTR_OFFSETS
	.align		4
        /*0058*/ 	.byte	0x04, 0x1c
        /*005a*/ 	.short	(.L_19 - .L_18)


	//   ....[0]....
.L_18:
        /*005c*/ 	.word	0x000000f0


	//   ....[1]....
        /*0060*/ 	.word	0x000006b0


	//----- nvinfo : EIATTR_CRS_STACK_SIZE
	.align		4
.L_19:
        /*0064*/ 	.byte	0x04, 0x1e
        /*0066*/ 	.short	(.L_21 - .L_20)
.L_20:
        /*0068*/ 	.word	0x00000000


	//----- nvinfo : EIATTR_CBANK_PARAM_SIZE
	.align		4
.L_21:
        /*006c*/ 	.byte	0x03, 0x19
        /*006e*/ 	.short	0x0018


	//----- nvinfo : EIATTR_PARAM_CBANK
	.align		4
        /*0070*/ 	.byte	0x04, 0x0a
        /*0072*/ 	.short	(.L_23 - .L_22)
	.align		4
.L_22:
        /*0074*/ 	.word	index@(.nv.constant0._Z7sigmoidPKfPfii)
        /*0078*/ 	.short	0x0380
        /*007a*/ 	.short	0x0018


	//----- nvinfo : EIATTR_SW_WAR
	.align		4
.L_23:
        /*007c*/ 	.byte	0x04, 0x36
        /*007e*/ 	.short	(.L_25 - .L_24)
.L_24:
        /*0080*/ 	.word	0x00000008
.L_25:


//--------------------- .nv.callgraph             --------------------------
	.section	.nv.callgraph,"",@"SHT_CUDA_CALLGRAPH"
	.align	4
	.sectionentsize	8
	.align		4
        /*0000*/ 	.word	0x00000000
	.align		4
        /*0004*/ 	.word	0xffffffff
	.align		4
        /*0008*/ 	.word	0x00000000
	.align		4
        /*000c*/ 	.word	0xfffffffe
	.align		4
        /*0010*/ 	.word	0x00000000
	.align		4
        /*0014*/ 	.word	0xfffffffd
	.align		4
        /*0018*/ 	.word	0x00000000
	.align		4
        /*001c*/ 	.word	0xfffffffc


//--------------------- .text._Z7sigmoidPKfPfii   --------------------------
	.section	.text._Z7sigmoidPKfPfii,"ax",@progbits
	.align	128
        .global         _Z7sigmoidPKfPfii
        .type           _Z7sigmoidPKfPfii,@function
        .size           _Z7sigmoidPKfPfii,(.L_x_17 - _Z7sigmoidPKfPfii)
        .other          _Z7sigmoidPKfPfii,@"STO_CUDA_ENTRY STV_DEFAULT"
_Z7sigmoidPKfPfii:
.text._Z7sigmoidPKfPfii:
[----:B------:R-:W-:Y:S01]  /*0000*/  LDC R1, c[0x0][0x37c] ;  /* 0x0000df00ff017b82 */ /* 0x000fe20000000800 */
[----:B------:R-:W0:Y:S01]  /*0010*/  S2R R3, SR_TID.X ;  /* 0x0000000000037919 */ /* 0x000e220000002100 */
[----:B------:R-:W1:Y:S01]  /*0020*/  LDCU.64 UR8, c[0x0][0x390] ;  /* 0x00007200ff0877ac */ /* 0x000e620008000a00 */
[----:B------:R-:W0:Y:S01]  /*0030*/  S2R R0, SR_CTAID.X ;  /* 0x0000000000007919 */ /* 0x000e220000002500 */
[----:B------:R-:W0:Y:S01]  /*0040*/  LDCU UR5, c[0x0][0x360] ;  /* 0x00006c00ff0577ac */ /* 0x000e220008000800 */
[----:B------:R-:W2:Y:S01]  /*0050*/  S2R R2, SR_TID.Y ;  /* 0x0000000000027919 */ /* 0x000ea20000002200 */
[----:B------:R-:W2:Y:S01]  /*0060*/  LDCU UR6, c[0x0][0x364] ;  /* 0x00006c80ff0677ac */ /* 0x000ea20008000800 */
[----:B------:R-:W2:Y:S01]  /*0070*/  S2R R5, SR_CTAID.Y ;  /* 0x0000000000057919 */ /* 0x000ea20000002600 */
[----:B-1----:R-:W-:-:S04]  /*0080*/  USHF.R.S32.HI UR4, URZ, 0x1f, UR9 ;  /* 0x0000001fff047899 */ /* 0x002fc80008011409 */
[----:B------:R-:W-:-:S04]  /*0090*/  ULEA.HI UR4, UR4, UR9, URZ, 0x2 ;  /* 0x0000000904047291 */ /* 0x000fc8000f8f10ff */
[----:B------:R-:W-:Y:S01]  /*00a0*/  USHF.R.S32.HI UR4, URZ, 0x2, UR4 ;  /* 0x00000002ff047899 */ /* 0x000fe20008011404 */
[----:B0-----:R-:W-:-:S05]  /*00b0*/  IMAD R3, R0, UR5, R3 ;  /* 0x0000000500037c24 */ /* 0x001fca000f8e0203 */
[----:B------:R-:W-:Y:S01]  /*00c0*/  ISETP.GE.AND P0, PT, R3, UR4, PT ;  /* 0x0000000403007c0c */ /* 0x000fe2000bf06270 */
[----:B--2---:R-:W-:-:S05]  /*00d0*/  IMAD R0, R5, UR6, R2 ;  /* 0x0000000605007c24 */ /* 0x004fca000f8e0202 */
[----:B------:R-:W-:-:S13]  /*00e0*/  ISETP.GE.OR P0, PT, R0, UR8, P0 ;  /* 0x0000000800007c0c */ /* 0x000fda0008706670 */
[----:B------:R-:W-:Y:S05]  /*00f0*/  @P0 EXIT ;  /* 0x000000000000094d */ /* 0x000fea0003800000 */
[----:B------:R-:W0:Y:S01]  /*0100*/  LDC.64 R4, c[0x0][0x380] ;  /* 0x0000e000ff047b82 */ /* 0x000e220000000a00 */
[----:B------:R-:W-:Y:S01]  /*0110*/  IMAD R0, R0, UR9, RZ ;  /* 0x0000000900007c24 */ /* 0x000fe2000f8e02ff */
[----:B------:R-:W1:Y:S04]  /*0120*/  LDCU.64 UR4, c[0x0][0x358] ;  /* 0x00006b00ff0477ac */ /* 0x000e680008000a00 */
[----:B------:R-:W-:-:S04]  /*0130*/  SHF.R.S32.HI R7, RZ, 0x1f, R0 ;  /* 0x0000001fff077819 */ /* 0x000fc80000011400 */
[----:B------:R-:W-:-:S04]  /*0140*/  LEA.HI R0, R7, R0, RZ, 0x2 ;  /* 0x0000000007007211 */ /* 0x000fc800078f10ff */
[----:B------:R-:W-:-:S05]  /*0150*/  LEA.HI.SX32 R3, R0, R3, 0x1e ;  /* 0x0000000300037211 */ /* 0x000fca00078ff2ff */
[----:B0-----:R-:W-:-:S06]  /*0160*/  IMAD.WIDE R4, R3, 0x10, R4 ;  /* 0x0000001003047825 */ /* 0x001fcc00078e0204 */
[----:B-1----:R-:W2:Y:S01]  /*0170*/  LDG.E.128.CONSTANT R4, desc[UR4][R4.64] ;  /* 0x0000000404047981 */ /* 0x002ea2000c1e9d00 */
[----:B------:R-:W-:Y:S01]  /*0180*/  BSSY.RECONVERGENT B0, `(.L_x_0) ;  /* 0x0000013000007945 */ /* 0x000fe20003800200 */
[----:B--2---:R-:W-:-:S05]  /*0190*/  FMUL R0, R4, -1.4426950216293334961 ;  /* 0xbfb8aa3b04007820 */ /* 0x004fca0000400000 */
[----:B------:R-:W-:-:S13]  /*01a0*/  FSETP.GEU.AND P0, PT, R0, -126, PT ;  /* 0xc2fc00000000780b */ /* 0x000fda0003f0e000 */
[----:B------:R-:W-:-:S04]  /*01b0*/  @!P0 FMUL R0, R0, 0.5 ;  /* 0x3f00000000008820 */ /* 0x000fc80000400000 */
[----:B------:R-:W0:Y:S02]  /*01c0*/  MUFU.EX2 R2, R0 ;  /* 0x0000000000027308 */ /* 0x000e240000000800 */
[----:B0-----:R-:W-:-:S04]  /*01d0*/  @!P0 FMUL R2, R2, R2 ;  /* 0x0000000202028220 */ /* 0x001fc80000400000 */
[----:B------:R-:W-:-:S04]  /*01e0*/  FADD R0, R2, 1 ;  /* 0x3f80000002007421 */ /* 0x000fc80000000000 */
[----:B------:R-:W-:-:S05]  /*01f0*/  VIADD R2, R0, 0x1800000 ;  /* 0x0180000000027836 */ /* 0x000fca0000000000 */
[----:B------:R-:W-:-:S04]  /*0200*/  LOP3.LUT R2, R2, 0x7f800000, RZ, 0xc0, !PT ;  /* 0x7f80000002027812 */ /* 0x000fc800078ec0ff */
[----:B------:R-:W-:-:S13]  /*0210*/  ISETP.GT.U32.AND P0, PT, R2, 0x1ffffff, PT ;  /* 0x01ffffff0200780c */ /* 0x000fda0003f04070 */
[----:B------:R-:W-:Y:S05]  /*0220*/  @P0 BRA `(.L_x_1) ;  /* 0x0000000000100947 */ /* 0x000fea0003800000 */
[----:B------:R-:W-:-:S07]  /*0230*/  MOV R8, 0x250 ;  /* 0x0000025000087802 */ /* 0x000fce0000000f00 */
[----:B------:R-:W-:Y:S05]  /*0240*/  CALL.REL.NOINC `($__internal_0_$__cuda_sm20_rcp_rn_f32_slowpath) ;  /* 0x00000004001c7944 */ /* 0x000fea0003c00000 */
[----:B------:R-:W-:Y:S01]  /*0250*/  MOV R4, R0 ;  /* 0x0000000000047202 */ /* 0x000fe20000000f00 */
[----:B------:R-:W-:Y:S06]  /*0260*/  BRA `(.L_x_2) ;  /* 0x0000000000107947 */ /* 0x000fec0003800000 */
.L_x_1:
[----:B------:R-:W0:Y:S02]  /*0270*/  MUFU.RCP R9, R0 ;  /* 0x0000000000097308 */ /* 0x000e240000001000 */
[----:B0-----:R-:W-:-:S04]  /*0280*/  FFMA R2, R0, R9, -1 ;  /* 0xbf80000000027423 */ /* 0x001fc80000000009 */
[----:B------:R-:W-:-:S04]  /*0290*/  FADD.FTZ R2, -R2, -RZ ;  /* 0x800000ff02027221 */ /* 0x000fc80000010100 */
[----:B------:R-:W-:-:S07]  /*02a0*/  FFMA R4, R9, R2, R9 ;  /* 0x0000000209047223 */ /* 0x000fce0000000009 */
.L_x_2:
[----:B------:R-:W-:Y:S05]  /*02b0*/  BSYNC.RECONVERGENT B0 ;  /* 0x0000000000007941 */ /* 0x000fea0003800200 */
.L_x_0:
[----:B------:R-:W-:Y:S01]  /*02c0*/  FMUL R5, R5, -1.4426950216293334961 ;  /* 0xbfb8aa3b05057820 */ /* 0x000fe20000400000 */
[----:B------:R-:W-:Y:S04]  /*02d0*/  BSSY.RECONVERGENT B0, `(.L_x_3) ;  /* 0x0000012000007945 */ /* 0x000fe80003800200 */
        /* <DEDUP_REMOVED lines=13> */
.L_x_4:
[----:B------:R-:W0:Y:S02]  /*03b0*/  MUFU.RCP R5, R0 ;  /* 0x0000000000057308 */ /* 0x000e240000001000 */
[----:B0-----:R-:W-:-:S04]  /*03c0*/  FFMA R2, R0, R5, -1 ;  /* 0xbf80000000027423 */ /* 0x001fc80000000005 */
[----:B------:R-:W-:-:S04]  /*03d0*/  FADD.FTZ R2, -R2, -RZ ;  /* 0x800000ff02027221 */ /* 0x000fc80000010100 */
[----:B------:R-:W-:-:S07]  /*03e0*/  FFMA R5, R5, R2, R5 ;  /* 0x0000000205057223 */ /* 0x000fce0000000005 */
.L_x_5:
[----:B------:R-:W-:Y:S05]  /*03f0*/  BSYNC.RECONVERGENT B0 ;  /* 0x0000000000007941 */ /* 0x000fea0003800200 */
.L_x_3:
        /* <DEDUP_REMOVED lines=15> */
.L_x_7:
[----:B------:R-:W0:Y:S02]  /*04f0*/  MUFU.RCP R9, R0 ;  /* 0x0000000000097308 */ /* 0x000e240000001000 */
[----:B0-----:R-:W-:-:S04]  /*0500*/  FFMA R2, R0, R9, -1 ;  /* 0xbf80000000027423 */ /* 0x001fc80000000009 */
[----:B------:R-:W-:-:S04]  /*0510*/  FADD.FTZ R2, -R2, -RZ ;  /* 0x800000ff02027221 */ /* 0x000fc80000010100 */
[----:B------:R-:W-:-:S07]  /*0520*/  FFMA R6, R9, R2, R9 ;  /* 0x0000000209067223 */ /* 0x000fce0000000009 */
.L_x_8:
[----:B------:R-:W-:Y:S05]  /*0530*/  BSYNC.RECONVERGENT B0 ;  /* 0x0000000000007941 */ /* 0x000fea0003800200 */
.L_x_6:
        /* <DEDUP_REMOVED lines=15> */
.L_x_10:
[----:B------:R-:W0:Y:S02]  /*0630*/  MUFU.RCP R7, R0 ;  /* 0x0000000000077308 */ /* 0x000e240000001000 */
[----:B0-----:R-:W-:-:S04]  /*0640*/  FFMA R2, R0, R7, -1 ;  /* 0xbf80000000027423 */ /* 0x001fc80000000007 */
[----:B------:R-:W-:-:S04]  /*0650*/  FADD.FTZ R2, -R2, -RZ ;  /* 0x800000ff02027221 */ /* 0x000fc80000010100 */
[----:B------:R-:W-:-:S07]  /*0660*/  FFMA R7, R7, R2, R7 ;  /* 0x0000000207077223 */ /* 0x000fce0000000007 */
.L_x_11:
[----:B------:R-:W-:Y:S05]  /*0670*/  BSYNC.RECONVERGENT B0 ;  /* 0x0000000000007941 */ /* 0x000fea0003800200 */
.L_x_9:
[----:B------:R-:W0:Y:S02]  /*0680*/  LDC.64 R8, c[0x0][0x388] ;  /* 0x0000e200ff087b82 */ /* 0x000e240000000a00 */
[----:B0-----:R-:W-:-:S05]  /*0690*/  IMAD.WIDE R2, R3, 0x10, R8 ;  /* 0x0000001003027825 */ /* 0x001fca00078e0208 */
[----:B------:R-:W-:Y:S01]  /*06a0*/  STG.E.128 desc[UR4][R2.64], R4 ;  /* 0x0000000402007986 */ /* 0x000fe2000c101d04 */
[----:B------:R-:W-:Y:S05]  /*06b0*/  EXIT ;  /* 0x000000000000794d */ /* 0x000fea0003800000 */
        .weak           $__internal_0_$__cuda_sm20_rcp_rn_f32_slowpath
        .type           $__internal_0_$__cuda_sm20_rcp_rn_f32_slowpath,@function
        .size           $__internal_0_$__cuda_sm20_rcp_rn_f32_slowpath,(.L_x_17 - $__internal_0_$__cuda_sm20_rcp_rn_f32_slowpath)
$__internal_0_$__cuda_sm20_rcp_rn_f32_slowpath:
[----:B------:R-:W-:Y:S01]  /*06c0*/  IMAD.SHL.U32 R2, R0, 0x2, RZ ;  /* 0x0000000200027824 */ /* 0x000fe200078e00ff */
[----:B------:R-:W-:Y:S04]  /*06d0*/  BSSY.RECONVERGENT B1, `(.L_x_12) ;  /* 0x0000030000017945 */ /* 0x000fe80003800200 */
[----:B------:R-:W-:-:S04]  /*06e0*/  SHF.R.U32.HI R13, RZ, 0x18, R2 ;  /* 0x00000018ff0d7819 */ /* 0x000fc80000011602 */
[----:B------:R-:W-:-:S13]  /*06f0*/  ISETP.NE.U32.AND P0, PT, R13, RZ, PT ;  /* 0x000000ff0d00720c */ /* 0x000fda0003f05070 */
[----:B------:R-:W-:Y:S05]  /*0700*/  @P0 BRA `(.L_x_13) ;  /* 0x0000000000280947 */ /* 0x000fea0003800000 */
[----:B------:R-:W-:-:S04]  /*0710*/  SHF.L.U32 R2, R0, 0x1, RZ ;  /* 0x0000000100027819 */ /* 0x000fc800000006ff */
[----:B------:R-:W-:-:S13]  /*0720*/  ISETP.NE.AND P0, PT, R2, RZ, PT ;  /* 0x000000ff0200720c */ /* 0x000fda0003f05270 */
[----:B------:R-:W-:Y:S01]  /*0730*/  @P0 FFMA R10, R0, 1.84467440737095516160e+19, RZ ;  /* 0x5f800000000a0823 */ /* 0x000fe200000000ff */
[----:B------:R-:W-:Y:S08]  /*0740*/  @!P0 MUFU.RCP R9, R0 ;  /* 0x0000000000098308 */ /* 0x000ff00000001000 */
[----:B------:R-:W0:Y:S02]  /*0750*/  @P0 MUFU.RCP R11, R10 ;  /* 0x0000000a000b0308 */ /* 0x000e240000001000 */
[----:B0-----:R-:W-:-:S04]  /*0760*/  @P0 FFMA R2, R10, R11, -1 ;  /* 0xbf8000000a020423 */ /* 0x001fc8000000000b */
[----:B------:R-:W-:-:S04]  /*0770*/  @P0 FADD.FTZ R2, -R2, -RZ ;  /* 0x800000ff02020221 */ /* 0x000fc80000010100 */
[----:B------:R-:W-:-:S04]  /*0780*/  @P0 FFMA R2, R11, R2, R11 ;  /* 0x000000020b020223 */ /* 0x000fc8000000000b */
[----:B------:R-:W-:Y:S01]  /*0790*/  @P0 FFMA R9, R2, 1.84467440737095516160e+19, RZ ;  /* 0x5f80000002090823 */ /* 0x000fe200000000ff */
[----:B------:R-:W-:Y:S06]  /*07a0*/  BRA `(.L_x_14) ;  /* 0x0000000000887947 */ /* 0x000fec0003800000 */
.L_x_13:
[----:B------:R-:W-:-:S05]  /*07b0*/  VIADD R15, R13, 0xffffff03 ;  /* 0xffffff030d0f7836 */ /* 0x000fca0000000000 */
[----:B------:R-:W-:-:S13]  /*07c0*/  ISETP.GT.U32.AND P0, PT, R15, 0x1, PT ;  /* 0x000000010f00780c */ /* 0x000fda0003f04070 */
[----:B------:R-:W-:Y:S05]  /*07d0*/  @P0 BRA `(.L_x_15) ;  /* 0x0000000000780947 */ /* 0x000fea0003800000 */
[----:B------:R-:W-:Y:S01]  /*07e0*/  LOP3.LUT R2, R0, 0x7fffff, RZ, 0xc0, !PT ;  /* 0x007fffff00027812 */ /* 0x000fe200078ec0ff */
[----:B------:R-:W-:-:S03]  /*07f0*/  HFMA2 R12, -RZ, RZ, 0, 1.78813934326171875e-07 ;  /* 0x00000003ff0c7431 */ /* 0x000fc600000001ff */
[----:B------:R-:W-:-:S04]  /*0800*/  LOP3.LUT R2, R2, 0x3f800000, RZ, 0xfc, !PT ;  /* 0x3f80000002027812 */ /* 0x000fc800078efcff */
[----:B------:R-:W0:Y:S01]  /*0810*/  MUFU.RCP R9, R2 ;  /* 0x0000000200097308 */ /* 0x000e220000001000 */
[----:B------:R-:W-:Y:S01]  /*0820*/  SHF.L.U32 R12, R12, R15, RZ ;  /* 0x0000000f0c0c7219 */ /* 0x000fe200000006ff */
[----:B0-----:R-:W-:-:S04]  /*0830*/  FFMA R10, R2, R9, -1 ;  /* 0xbf800000020a7423 */ /* 0x001fc80000000009 */
[----:B------:R-:W-:-:S04]  /*0840*/  FADD.FTZ R10, -R10, -RZ ;  /* 0x800000ff0a0a7221 */ /* 0x000fc80000010100 */
[CCC-:B------:R-:W-:Y:S01]  /*0850*/  FFMA.RM R11, R9.reuse, R10.reuse, R9.reuse ;  /* 0x0000000a090b7223 */ /* 0x1c0fe20000004009 */
[----:B------:R-:W-:-:S04]  /*0860*/  FFMA.RP R10, R9, R10, R9 ;  /* 0x0000000a090a7223 */ /* 0x000fc80000008009 */
[C---:B------:R-:W-:Y:S02]  /*0870*/  LOP3.LUT R9, R11.reuse, 0x7fffff, RZ, 0xc0, !PT ;  /* 0x007fffff0b097812 */ /* 0x040fe400078ec0ff */
[----:B------:R-:W-:Y:S02]  /*0880*/  FSETP.NEU.FTZ.AND P0, PT, R11, R10, PT ;  /* 0x0000000a0b00720b */ /* 0x000fe40003f1d000 */
[----:B------:R-:W-:Y:S02]  /*0890*/  LOP3.LUT R9, R9, 0x800000, RZ, 0xfc, !PT ;  /* 0x0080000009097812 */ /* 0x000fe400078efcff */
[----:B------:R-:W-:Y:S02]  /*08a0*/  SEL R10, RZ, 0xffffffff, !P0 ;  /* 0xffffffffff0a7807 */ /* 0x000fe40004000000 */
[----:B------:R-:W-:-:S03]  /*08b0*/  LOP3.LUT R12, R12, R9, RZ, 0xc0, !PT ;  /* 0x000000090c0c7212 */ /* 0x000fc600078ec0ff */
[----:B------:R-:W-:Y:S01]  /*08c0*/  IMAD.MOV R10, RZ, RZ, -R10 ;  /* 0x000000ffff0a7224 */ /* 0x000fe200078e0a0a */
[----:B------:R-:W-:-:S04]  /*08d0*/  SHF.R.U32.HI R12, RZ, R15, R12 ;  /* 0x0000000fff0c7219 */ /* 0x000fc8000001160c */
[----:B------:R-:W-:Y:S02]  /*08e0*/  LOP3.LUT P1, RZ, R10, R15, R9, 0xf8, !PT ;  /* 0x0000000f0aff7212 */ /* 0x000fe4000782f809 */
[C---:B------:R-:W-:Y:S02]  /*08f0*/  LOP3.LUT P0, RZ, R12.reuse, 0x1, RZ, 0xc0, !PT ;  /* 0x000000010cff7812 */ /* 0x040fe4000780c0ff */
[----:B------:R-:W-:-:S04]  /*0900*/  LOP3.LUT P2, RZ, R12, 0x2, RZ, 0xc0, !PT ;  /* 0x000000020cff7812 */ /* 0x000fc8000784c0ff */
[----:B------:R-:W-:Y:S02]  /*0910*/  PLOP3.LUT P0, PT, P0, P1, P2, 0xe0, 0x0 ;  /* 0x000000000000781c */ /* 0x000fe40000703c20 */
[----:B------:R-:W-:Y:S02]  /*0920*/  LOP3.LUT P1, RZ, R0, 0x7fffff, RZ, 0xc0, !PT ;  /* 0x007fffff00ff7812 */ /* 0x000fe4000782c0ff */
[----:B------:R-:W-:-:S04]  /*0930*/  SEL R2, RZ, 0x1, !P0 ;  /* 0x00000001ff027807 */ /* 0x000fc80004000000 */
[----:B------:R-:W-:-:S04]  /*0940*/  IADD3 R2, PT, PT, -R2, RZ, RZ ;  /* 0x000000ff02027210 */ /* 0x000fc80007ffe1ff */
[----:B------:R-:W-:Y:S01]  /*0950*/  ISETP.GE.AND P0, PT, R2, RZ, PT ;  /* 0x000000ff0200720c */ /* 0x000fe20003f06270 */
[----:B------:R-:W-:-:S05]  /*0960*/  VIADD R2, R13, 0xffffff04 ;  /* 0xffffff040d027836 */ /* 0x000fca0000000000 */
[----:B------:R-:W-:-:S07]  /*0970*/  SHF.R.U32.HI R9, RZ, R2, R9 ;  /* 0x00000002ff097219 */ /* 0x000fce0000011609 */
[----:B------:R-:W-:-:S05]  /*0980*/  @!P0 IADD3 R9, PT, PT, R9, 0x1, RZ ;  /* 0x0000000109098810 */ /* 0x000fca0007ffe0ff */
[----:B------:R-:W-:-:S05]  /*0990*/  @!P1 IMAD.SHL.U32 R9, R9, 0x2, RZ ;  /* 0x0000000209099824 */ /* 0x000fca00078e00ff */
[----:B------:R-:W-:Y:S01]  /*09a0*/  LOP3.LUT R9, R9, 0x80000000, R0, 0xf8, !PT ;  /* 0x8000000009097812 */ /* 0x000fe200078ef800 */
[----:B------:R-:W-:Y:S06]  /*09b0*/  BRA `(.L_x_14) ;  /* 0x0000000000047947 */ /* 0x000fec0003800000 */
.L_x_15:
[----:B------:R0:W1:Y:S02]  /*09c0*/  MUFU.RCP R9, R0 ;  /* 0x0000000000097308 */ /* 0x0000640000001000 */
.L_x_14:
[----:B------:R-:W-:Y:S05]  /*09d0*/  BSYNC.RECONVERGENT B1 ;  /* 0x0000000000017941 */ /* 0x000fea0003800200 */
.L_x_12:
[----:B01----:R-:W-:Y:S01]  /*09e0*/  MOV R0, R9 ;  /* 0x0000000900007202 */ /* 0x003fe20000000f00 */
[----:B------:R-:W-:-:S04]  /*09f0*/  IMAD.MOV.U32 R9, RZ, RZ, 0x0 ;  /* 0x00000000ff097424 */ /* 0x000fc800078e00ff */
[----:B------:R-:W-:Y:S05]  /*0a00*/  RET.REL.NODEC R8 `(_Z7sigmoidPKfPfii) ;  /* 0xfffffff4087c7950 */ /* 0x000fea0003c3ffff */
.L_x_16:
[----:B------:R-:W-:-:S00]  /*0a10*/  BRA `(.L_x_16) ;  /* 0xfffffffc00fc7947 */ /* 0x000fc0000383ffff */
[----:B------:R-:W-:-:S00]  /*0a20*/  NOP ;  /* 0x0000000000007918 */ /* 0x000fc00000000000 */
        /* <DEDUP_REMOVED lines=13> */
.L_x_17:


//--------------------- .nv.shared.reserved.0     --------------------------
	.section	.nv.shared.reserved.0,"aw",@nobits
	.weak		__nv_reservedSMEM_offset_0_alias
	.size		__nv_reservedSMEM_offset_0_alias, 0, 64
	.other		__nv_reservedSMEM_offset_0_alias,@"STO_CUDA_RESERVED_SHARED STV_DEFAULT"
__nv_reservedSMEM_offset_0_alias:
	.zero		0
	.zero		64


//--------------------- .nv.constant0._Z7sigmoidPKfPfii --------------------------
	.section	.nv.constant0._Z7sigmoidPKfPfii,"a",@progbits
	.sectionflags	@""
	.align	4
.nv.constant0._Z7sigmoidPKfPfii:
	.zero		920


//--------------------- SYMBOLS --------------------------

	.type		.nv.reservedSmem.offset0,@object
	.size		.nv.reservedSmem.offset0,0x4
